//
// Generated by NVIDIA NVVM Compiler
//
// Compiler Build ID: CL-36424714
// Cuda compilation tools, release 13.0, V13.0.88
// Based on NVVM 20.0.0
//

.version 9.0
.target sm_100
.address_size 64

	// .globl	_Z12helloFromGPUv
.extern .func  (.param .b32 func_retval0) vprintf
(
	.param .b64 vprintf_param_0,
	.param .b64 vprintf_param_1
)
;
.global .align 1 .b8 $str[27] = {72, 101, 108, 108, 111, 32, 102, 114, 111, 109, 32, 71, 80, 85, 32, 116, 104, 114, 101, 97, 100, 58, 32, 37, 100, 10};

.visible .entry _Z12helloFromGPUv()
{
	.local .align 8 .b8 	__local_depot0[8];
	.reg .b64 	%SP;
	.reg .b64 	%SPL;
	.reg .b32 	%r<4>;
	.reg .b64 	%rd<5>;

	mov.u64 	%SPL, __local_depot0;
	cvta.local.u64 	%SP, %SPL;
	add.u64 	%rd1, %SP, 0;
	add.u64 	%rd2, %SPL, 0;
	mov.u32 	%r1, %tid.x;
	st.local.u32 	[%rd2], %r1;
	mov.u64 	%rd3, $str;
	cvta.global.u64 	%rd4, %rd3;
	{ // callseq 0, 0
	.param .b64 param0;
	st.param.b64 	[param0], %rd4;
	.param .b64 param1;
	st.param.b64 	[param1], %rd1;
	.param .b32 retval0;
	call.uni (retval0), 
	vprintf, 
	(
	param0, 
	param1
	);
	ld.param.b32 	%r2, [retval0];
	} // callseq 0
	ret;

}


// ===== COMPILED SASS (sm_100) =====

	.target	sm_100

	.elftype	@"ET_EXEC"


//--------------------- .note.nv.tkinfo           --------------------------
	.section	.note.nv.tkinfo,"",@"SHT_NOTE"
	.sectionflags	@"SHF_NOTE_NV_TKINFO"
	.tkinfo
        /*0018*/ 	.word	0x00000002
        /*0030*/ 	.string	""
        /*0030*/ 	.string	"ptxas"
        /*0030*/ 	.string	"Cuda compilation tools, release 13.0, V13.0.88"
        /*0030*/ 	.string	"Build cuda_13.0.r13.0/compiler.36424714_0"
        /*0030*/ 	.string	"-arch sm_100 -m 64 "



//--------------------- .note.nv.cuinfo           --------------------------
	.section	.note.nv.cuinfo,"",@"SHT_NOTE"
	.sectionflags	@"SHF_NOTE_NV_CUINFO"
        /*0018*/ 	.short	0x0002
        /*001a*/ 	.short	0x0064
        /*001c*/ 	.short	0x0082
	.zero		2


//--------------------- .nv.info                  --------------------------
	.section	.nv.info,"",@"SHT_CUDA_INFO"
	.align	4


	//----- nvinfo : EIATTR_REGCOUNT
	.align		4
        /*0000*/ 	.byte	0x04, 0x2f
        /*0002*/ 	.short	(.L_2 - .L_1)
	.align		4
.L_1:
        /*0004*/ 	.word	index@(_Z12helloFromGPUv)
        /*0008*/ 	.word	0x00000018


	//----- nvinfo : EIATTR_FRAME_SIZE
	.align		4
.L_2:
        /*000c*/ 	.byte	0x04, 0x11
        /*000e*/ 	.short	(.L_4 - .L_3)
	.align		4
.L_3:
        /*0010*/ 	.word	index@(_Z12helloFromGPUv)
        /*0014*/ 	.word	0x00000008


	//----- nvinfo : EIATTR_MIN_STACK_SIZE
	.align		4
.L_4:
        /*0018*/ 	.byte	0x04, 0x12
        /*001a*/ 	.short	(.L_6 - .L_5)
	.align		4
.L_5:
        /*001c*/ 	.word	index@(_Z12helloFromGPUv)
        /*0020*/ 	.word	0x00000008
.L_6:


//--------------------- .nv.compat                --------------------------
	.section	.nv.compat,"",@"SHT_CUDA_COMPAT_INFO"
	.align	4
        /*0000*/ 	.byte	0x02, 0x09, 0x00, 0x00, 0x02, 0x02, 0x01, 0x00, 0x02, 0x05, 0x05, 0x00, 0x03, 0x07, 0x01, 0x01
        /*0010*/ 	.byte	0x02, 0x03, 0x00, 0x00, 0x02, 0x06, 0x01, 0x00, 0x04, 0x0b, 0x08, 0x00, 0x09, 0x00, 0x00, 0x00
        /*0020*/ 	.byte	0x00, 0x00, 0x00, 0x00


//--------------------- .nv.info._Z12helloFromGPUv --------------------------
	.section	.nv.info._Z12helloFromGPUv,"",@"SHT_CUDA_INFO"
	.sectionflags	@""
	.align	4


	//----- nvinfo : EIATTR_CUDA_API_VERSION
	.align		4
        /*0000*/ 	.byte	0x04, 0x37
        /*0002*/ 	.short	(.L_8 - .L_7)
.L_7:
        /*0004*/ 	.word	0x00000082


	//----- nvinfo : EIATTR_SPARSE_MMA_MASK
	.align		4
.L_8:
        /*0008*/ 	.byte	0x03, 0x50
        /*000a*/ 	.short	0x0000


	//----- nvinfo : EIATTR_MAXREG_COUNT
	.align		4
        /*000c*/ 	.byte	0x03, 0x1b
        /*000e*/ 	.short	0x00ff


	//----- nvinfo : EIATTR_EXTERNS
	.align		4
        /*0010*/ 	.byte	0x04, 0x0f
        /*0012*/ 	.short	(.L_10 - .L_9)


	//   ....[0]....
	.align		4
.L_9:
        /*0014*/ 	.word	index@(vprintf)


	//----- nvinfo : EIATTR_MERCURY_ISA_VERSION
	.align		4
.L_10:
        /*0018*/ 	.byte	0x03, 0x5f
        /*001a*/ 	.short	0x0101


	//----- nvinfo : EIATTR_VRC_CTA_INIT_COUNT
	.align		4
        /*001c*/ 	.byte	0x02, 0x4a
	.zero		1
	.zero		1


	//----- nvinfo : EIATTR_SYSCALL_OFFSETS
	.align		4
        /*0020*/ 	.byte	0x04, 0x46
        /*0022*/ 	.short	(.L_12 - .L_11)


	//   ....[0]....
.L_11:
        /*0024*/ 	.word	0x000000e0


	//----- nvinfo : EIATTR_EXIT_INSTR_OFFSETS
	.align		4
.L_12:
        /*0028*/ 	.byte	0x04, 0x1c
        /*002a*/ 	.short	(.L_14 - .L_13)


	//   ....[0]....
.L_13:
        /*002c*/ 	.word	0x000000f0


	//----- nvinfo : EIATTR_SW_WAR
	.align		4
.L_14:
        /*0030*/ 	.byte	0x04, 0x36
        /*0032*/ 	.short	(.L_16 - .L_15)
.L_15:
        /*0034*/ 	.word	0x00000008
.L_16:


//--------------------- .nv.callgraph             --------------------------
	.section	.nv.callgraph,"",@"SHT_CUDA_CALLGRAPH"
	.align	4
	.sectionentsize	8
	.align		4
        /*0000*/ 	.word	0x00000000
	.align		4
        /*0004*/ 	.word	0xffffffff
	.align		4
        /*0008*/ 	.word	index@(_Z12helloFromGPUv)
	.align		4
        /*000c*/ 	.word	index@(vprintf)
	.align		4
        /*0010*/ 	.word	0x00000000
	.align		4
        /*0014*/ 	.word	0xfffffffe
	.align		4
        /*0018*/ 	.word	0x00000000
	.align		4
        /*001c*/ 	.word	0xfffffffd
	.align		4
        /*0020*/ 	.word	0x00000000
	.align		4
        /*0024*/ 	.word	0xfffffffc


//--------------------- .nv.constant4             --------------------------
	.section	.nv.constant4,"a",@progbits
	.align	8
	.align		8
.nv.constant4:
        /*0000*/ 	.dword	vprintf
	.align		8
        /*0008*/ 	.dword	$str


//--------------------- .text._Z12helloFromGPUv   --------------------------
	.section	.text._Z12helloFromGPUv,"ax",@progbits
	.align	128
        .global         _Z12helloFromGPUv
        .type           _Z12helloFromGPUv,@function
        .size           _Z12helloFromGPUv,(.L_x_2 - _Z12helloFromGPUv)
        .other          _Z12helloFromGPUv,@"STO_CUDA_ENTRY STV_DEFAULT"
_Z12helloFromGPUv:
.text._Z12helloFromGPUv:
[----:B------:R-:W0:Y:S01]  /*0000*/  LDC R1, c[0x0][0x37c] ;  /* 0x0000df00ff017b82 */ /* 0x000e220000000800 */
[----:B------:R-:W1:Y:S01]  /*0010*/  S2R R8, SR_TID.X ;  /* 0x0000000000087919 */ /* 0x000e620000002100 */
[----:B0-----:R-:W-:Y:S01]  /*0020*/  VIADD R1, R1, 0xfffffff8 ;  /* 0xfffffff801017836 */ /* 0x001fe20000000000 */
[----:B------:R-:W-:Y:S01]  /*0030*/  MOV R0, 0x0 ;  /* 0x0000000000007802 */ /* 0x000fe20000000f00 */
[----:B------:R-:W0:Y:S04]  /*0040*/  LDCU UR4, c[0x0][0x2f8] ;  /* 0x00005f00ff0477ac */ /* 0x000e280008000800 */
[----:B------:R2:W3:Y:S01]  /*0050*/  LDC.64 R2, c[0x4][R0] ;  /* 0x0100000000027b82 */ /* 0x0004e20000000a00 */
[----:B------:R-:W4:Y:S01]  /*0060*/  LDCU.64 UR6, c[0x4][0x8] ;  /* 0x01000100ff0677ac */ /* 0x000f220008000a00 */
[----:B------:R-:W5:Y:S01]  /*0070*/  LDCU UR5, c[0x0][0x2fc] ;  /* 0x00005f80ff0577ac */ /* 0x000f620008000800 */
[----:B0-----:R-:W-:Y:S01]  /*0080*/  IADD3 R6, P0, PT, R1, UR4, RZ ;  /* 0x0000000401067c10 */ /* 0x001fe2000ff1e0ff */
[----:B----4-:R-:W-:Y:S01]  /*0090*/  IMAD.U32 R4, RZ, RZ, UR6 ;  /* 0x00000006ff047e24 */ /* 0x010fe2000f8e00ff */
[----:B------:R-:W-:-:S03]  /*00a0*/  MOV R5, UR7 ;  /* 0x0000000700057c02 */ /* 0x000fc60008000f00 */
[----:B-----5:R-:W-:Y:S01]  /*00b0*/  IMAD.X R7, RZ, RZ, UR5, P0 ;  /* 0x00000005ff077e24 */ /* 0x020fe200080e06ff */
[----:B-1----:R2:W-:Y:S07]  /*00c0*/  STL [R1], R8 ;  /* 0x0000000801007387 */ /* 0x0025ee0000100800 */
[----:B------:R-:W-:-:S07]  /*00d0*/  LEPC R20, `(.L_x_0) ;  /* 0x000000001014794e */ /* 0x000fce0000000000 */
[----:B--23--:R-:W-:Y:S05]  /*00e0*/  CALL.ABS.NOINC R2 ;  /* 0x0000000002007343 */ /* 0x00cfea0003c00000 */
.L_x_0:
[----:B------:R-:W-:Y:S05]  /*00f0*/  EXIT ;  /* 0x000000000000794d */ /* 0x000fea0003800000 */
.L_x_1:
[----:B------:R-:W-:-:S00]  /*0100*/  BRA `(.L_x_1) ;  /* 0xfffffffc00fc7947 */ /* 0x000fc0000383ffff */
[----:B------:R-:W-:-:S00]  /*0110*/  NOP ;  /* 0x0000000000007918 */ /* 0x000fc00000000000 */
        /* <DEDUP_REMOVED lines=14> */
.L_x_2:


//--------------------- .nv.global.init           --------------------------
	.section	.nv.global.init,"aw",@progbits
.nv.global.init:
	.type		$str,@object
	.size		$str,(.L_0 - $str)
$str:
        /*0000*/ 	.byte	0x48, 0x65, 0x6c, 0x6c, 0x6f, 0x20, 0x66, 0x72, 0x6f, 0x6d, 0x20, 0x47, 0x50, 0x55, 0x20, 0x74
        /*0010*/ 	.byte	0x68, 0x72, 0x65, 0x61, 0x64, 0x3a, 0x20, 0x25, 0x64, 0x0a, 0x00
.L_0:


//--------------------- .nv.shared.reserved.0     --------------------------
	.section	.nv.shared.reserved.0,"aw",@nobits
	.weak		__nv_reservedSMEM_offset_0_alias
	.size		__nv_reservedSMEM_offset_0_alias, 0, 64
	.other		__nv_reservedSMEM_offset_0_alias,@"STO_CUDA_RESERVED_SHARED STV_DEFAULT"
__nv_reservedSMEM_offset_0_alias:
	.zero		0
	.zero		64


//--------------------- .nv.constant0._Z12helloFromGPUv --------------------------
	.section	.nv.constant0._Z12helloFromGPUv,"a",@progbits
	.sectionflags	@""
	.align	4
.nv.constant0._Z12helloFromGPUv:
	.zero		896


//--------------------- SYMBOLS --------------------------

	.type		.nv.reservedSmem.offset0,@object
	.size		.nv.reservedSmem.offset0,0x4
	.type		vprintf,@function
